//
// Generated by NVIDIA NVVM Compiler
//
// Compiler Build ID: CL-36424714
// Cuda compilation tools, release 13.0, V13.0.88
// Based on NVVM 20.0.0
//

.version 9.0
.target sm_100
.address_size 64

	// .globl	_Z10init_vetorPii

.visible .entry _Z10init_vetorPii(
	.param .u64 .ptr .align 1 _Z10init_vetorPii_param_0,
	.param .u32 _Z10init_vetorPii_param_1
)
{
	.reg .pred 	%p<3>;
	.reg .b32 	%r<12>;
	.reg .b64 	%rd<5>;

	ld.param.u64 	%rd2, [_Z10init_vetorPii_param_0];
	ld.param.u32 	%r6, [_Z10init_vetorPii_param_1];
	mov.u32 	%r7, %ctaid.x;
	mov.u32 	%r1, %ntid.x;
	mov.u32 	%r8, %tid.x;
	mad.lo.s32 	%r11, %r7, %r1, %r8;
	setp.ge.s32 	%p1, %r11, %r6;
	@%p1 bra 	$L__BB0_3;
	mov.u32 	%r9, %nctaid.x;
	mul.lo.s32 	%r3, %r1, %r9;
	cvta.to.global.u64 	%rd1, %rd2;
$L__BB0_2:
	mul.wide.s32 	%rd3, %r11, 4;
	add.s64 	%rd4, %rd1, %rd3;
	mov.b32 	%r10, 100;
	st.global.u32 	[%rd4], %r10;
	add.s32 	%r11, %r11, %r3;
	setp.lt.s32 	%p2, %r11, %r6;
	@%p2 bra 	$L__BB0_2;
$L__BB0_3:
	ret;

}
	// .globl	_Z16incrementa_vetorPii
.visible .entry _Z16incrementa_vetorPii(
	.param .u64 .ptr .align 1 _Z16incrementa_vetorPii_param_0,
	.param .u32 _Z16incrementa_vetorPii_param_1
)
{
	.reg .pred 	%p<3>;
	.reg .b32 	%r<13>;
	.reg .b64 	%rd<5>;

	ld.param.u64 	%rd2, [_Z16incrementa_vetorPii_param_0];
	ld.param.u32 	%r6, [_Z16incrementa_vetorPii_param_1];
	mov.u32 	%r7, %ctaid.x;
	mov.u32 	%r1, %ntid.x;
	mov.u32 	%r8, %tid.x;
	mad.lo.s32 	%r12, %r7, %r1, %r8;
	setp.ge.s32 	%p1, %r12, %r6;
	@%p1 bra 	$L__BB1_3;
	mov.u32 	%r9, %nctaid.x;
	mul.lo.s32 	%r3, %r1, %r9;
	cvta.to.global.u64 	%rd1, %rd2;
$L__BB1_2:
	mul.wide.s32 	%rd3, %r12, 4;
	add.s64 	%rd4, %rd1, %rd3;
	ld.global.u32 	%r10, [%rd4];
	add.s32 	%r11, %r10, %r12;
	st.global.u32 	[%rd4], %r11;
	add.s32 	%r12, %r12, %r3;
	setp.lt.s32 	%p2, %r12, %r6;
	@%p2 bra 	$L__BB1_2;
$L__BB1_3:
	ret;

}


// ===== COMPILED SASS (sm_100) =====

	.target	sm_100

	.elftype	@"ET_EXEC"


//--------------------- .note.nv.tkinfo           --------------------------
	.section	.note.nv.tkinfo,"",@"SHT_NOTE"
	.sectionflags	@"SHF_NOTE_NV_TKINFO"
	.tkinfo
        /*0018*/ 	.word	0x00000002
        /*0030*/ 	.string	""
        /*0030*/ 	.string	"ptxas"
        /*0030*/ 	.string	"Cuda compilation tools, release 13.0, V13.0.88"
        /*0030*/ 	.string	"Build cuda_13.0.r13.0/compiler.36424714_0"
        /*0030*/ 	.string	"-arch sm_100 -m 64 "



//--------------------- .note.nv.cuinfo           --------------------------
	.section	.note.nv.cuinfo,"",@"SHT_NOTE"
	.sectionflags	@"SHF_NOTE_NV_CUINFO"
        /*0018*/ 	.short	0x0002
        /*001a*/ 	.short	0x0064
        /*001c*/ 	.short	0x0082
	.zero		2


//--------------------- .nv.info                  --------------------------
	.section	.nv.info,"",@"SHT_CUDA_INFO"
	.align	4


	//----- nvinfo : EIATTR_REGCOUNT
	.align		4
        /*0000*/ 	.byte	0x04, 0x2f
        /*0002*/ 	.short	(.L_1 - .L_0)
	.align		4
.L_0:
        /*0004*/ 	.word	index@(_Z10init_vetorPii)
        /*0008*/ 	.word	0x0000000c


	//----- nvinfo : EIATTR_FRAME_SIZE
	.align		4
.L_1:
        /*000c*/ 	.byte	0x04, 0x11
        /*000e*/ 	.short	(.L_3 - .L_2)
	.align		4
.L_2:
        /*0010*/ 	.word	index@(_Z10init_vetorPii)
        /*0014*/ 	.word	0x00000000


	//----- nvinfo : EIATTR_REGCOUNT
	.align		4
.L_3:
        /*0018*/ 	.byte	0x04, 0x2f
        /*001a*/ 	.short	(.L_5 - .L_4)
	.align		4
.L_4:
        /*001c*/ 	.word	index@(_Z16incrementa_vetorPii)
        /*0020*/ 	.word	0x0000000c


	//----- nvinfo : EIATTR_FRAME_SIZE
	.align		4
.L_5:
        /*0024*/ 	.byte	0x04, 0x11
        /*0026*/ 	.short	(.L_7 - .L_6)
	.align		4
.L_6:
        /*0028*/ 	.word	index@(_Z16incrementa_vetorPii)
        /*002c*/ 	.word	0x00000000


	//----- nvinfo : EIATTR_MIN_STACK_SIZE
	.align		4
.L_7:
        /*0030*/ 	.byte	0x04, 0x12
        /*0032*/ 	.short	(.L_9 - .L_8)
	.align		4
.L_8:
        /*0034*/ 	.word	index@(_Z16incrementa_vetorPii)
        /*0038*/ 	.word	0x00000000


	//----- nvinfo : EIATTR_MIN_STACK_SIZE
	.align		4
.L_9:
        /*003c*/ 	.byte	0x04, 0x12
        /*003e*/ 	.short	(.L_11 - .L_10)
	.align		4
.L_10:
        /*0040*/ 	.word	index@(_Z10init_vetorPii)
        /*0044*/ 	.word	0x00000000
.L_11:


//--------------------- .nv.compat                --------------------------
	.section	.nv.compat,"",@"SHT_CUDA_COMPAT_INFO"
	.align	4
        /*0000*/ 	.byte	0x02, 0x09, 0x00, 0x00, 0x02, 0x02, 0x01, 0x00, 0x02, 0x05, 0x05, 0x00, 0x03, 0x07, 0x01, 0x01
        /*0010*/ 	.byte	0x02, 0x03, 0x00, 0x00, 0x02, 0x06, 0x01, 0x00, 0x04, 0x0b, 0x08, 0x00, 0x09, 0x00, 0x00, 0x00
        /*0020*/ 	.byte	0x00, 0x00, 0x00, 0x00


//--------------------- .nv.info._Z16incrementa_vetorPii --------------------------
	.section	.nv.info._Z16incrementa_vetorPii,"",@"SHT_CUDA_INFO"
	.sectionflags	@""
	.align	4


	//----- nvinfo : EIATTR_CUDA_API_VERSION
	.align		4
        /*0000*/ 	.byte	0x04, 0x37
        /*0002*/ 	.short	(.L_13 - .L_12)
.L_12:
        /*0004*/ 	.word	0x00000082


	//----- nvinfo : EIATTR_KPARAM_INFO
	.align		4
.L_13:
        /*0008*/ 	.byte	0x04, 0x17
        /*000a*/ 	.short	(.L_15 - .L_14)
.L_14:
        /*000c*/ 	.word	0x00000000
        /*0010*/ 	.short	0x0001
        /*0012*/ 	.short	0x0008
        /*0014*/ 	.byte	0x00, 0xf0, 0x11, 0x00


	//----- nvinfo : EIATTR_KPARAM_INFO
	.align		4
.L_15:
        /*0018*/ 	.byte	0x04, 0x17
        /*001a*/ 	.short	(.L_17 - .L_16)
.L_16:
        /*001c*/ 	.word	0x00000000
        /*0020*/ 	.short	0x0000
        /*0022*/ 	.short	0x0000
        /*0024*/ 	.byte	0x00, 0xf5, 0x21, 0x00


	//----- nvinfo : EIATTR_SPARSE_MMA_MASK
	.align		4
.L_17:
        /*0028*/ 	.byte	0x03, 0x50
        /*002a*/ 	.short	0x0000


	//----- nvinfo : EIATTR_MAXREG_COUNT
	.align		4
        /*002c*/ 	.byte	0x03, 0x1b
        /*002e*/ 	.short	0x00ff


	//----- nvinfo : EIATTR_MERCURY_ISA_VERSION
	.align		4
        /*0030*/ 	.byte	0x03, 0x5f
        /*0032*/ 	.short	0x0101


	//----- nvinfo : EIATTR_VRC_CTA_INIT_COUNT
	.align		4
        /*0034*/ 	.byte	0x02, 0x4a
	.zero		1
	.zero		1


	//----- nvinfo : EIATTR_EXIT_INSTR_OFFSETS
	.align		4
        /*0038*/ 	.byte	0x04, 0x1c
        /*003a*/ 	.short	(.L_19 - .L_18)


	//   ....[0]....
.L_18:
        /*003c*/ 	.word	0x00000070


	//   ....[1]....
        /*0040*/ 	.word	0x00000130


	//----- nvinfo : EIATTR_CRS_STACK_SIZE
	.align		4
.L_19:
        /*0044*/ 	.byte	0x04, 0x1e
        /*0046*/ 	.short	(.L_21 - .L_20)
.L_20:
        /*0048*/ 	.word	0x00000000


	//----- nvinfo : EIATTR_CBANK_PARAM_SIZE
	.align		4
.L_21:
        /*004c*/ 	.byte	0x03, 0x19
        /*004e*/ 	.short	0x000c


	//----- nvinfo : EIATTR_PARAM_CBANK
	.align		4
        /*0050*/ 	.byte	0x04, 0x0a
        /*0052*/ 	.short	(.L_23 - .L_22)
	.align		4
.L_22:
        /*0054*/ 	.word	index@(.nv.constant0._Z16incrementa_vetorPii)
        /*0058*/ 	.short	0x0380
        /*005a*/ 	.short	0x000c


	//----- nvinfo : EIATTR_SW_WAR
	.align		4
.L_23:
        /*005c*/ 	.byte	0x04, 0x36
        /*005e*/ 	.short	(.L_25 - .L_24)
.L_24:
        /*0060*/ 	.word	0x00000008
.L_25:


//--------------------- .nv.info._Z10init_vetorPii --------------------------
	.section	.nv.info._Z10init_vetorPii,"",@"SHT_CUDA_INFO"
	.sectionflags	@""
	.align	4


	//----- nvinfo : EIATTR_CUDA_API_VERSION
	.align		4
        /*0000*/ 	.byte	0x04, 0x37
        /*0002*/ 	.short	(.L_27 - .L_26)
.L_26:
        /*0004*/ 	.word	0x00000082


	//----- nvinfo : EIATTR_KPARAM_INFO
	.align		4
.L_27:
        /*0008*/ 	.byte	0x04, 0x17
        /*000a*/ 	.short	(.L_29 - .L_28)
.L_28:
        /*000c*/ 	.word	0x00000000
        /*0010*/ 	.short	0x0001
        /*0012*/ 	.short	0x0008
        /*0014*/ 	.byte	0x00, 0xf0, 0x11, 0x00


	//----- nvinfo : EIATTR_KPARAM_INFO
	.align		4
.L_29:
        /*0018*/ 	.byte	0x04, 0x17
        /*001a*/ 	.short	(.L_31 - .L_30)
.L_30:
        /*001c*/ 	.word	0x00000000
        /*0020*/ 	.short	0x0000
        /*0022*/ 	.short	0x0000
        /*0024*/ 	.byte	0x00, 0xf5, 0x21, 0x00


	//----- nvinfo : EIATTR_SPARSE_MMA_MASK
	.align		4
.L_31:
        /*0028*/ 	.byte	0x03, 0x50
        /*002a*/ 	.short	0x0000


	//----- nvinfo : EIATTR_MAXREG_COUNT
	.align		4
        /*002c*/ 	.byte	0x03, 0x1b
        /*002e*/ 	.short	0x00ff


	//----- nvinfo : EIATTR_MERCURY_ISA_VERSION
	.align		4
        /*0030*/ 	.byte	0x03, 0x5f
        /*0032*/ 	.short	0x0101


	//----- nvinfo : EIATTR_VRC_CTA_INIT_COUNT
	.align		4
        /*0034*/ 	.byte	0x02, 0x4a
	.zero		1
	.zero		1


	//----- nvinfo : EIATTR_EXIT_INSTR_OFFSETS
	.align		4
        /*0038*/ 	.byte	0x04, 0x1c
        /*003a*/ 	.short	(.L_33 - .L_32)


	//   ....[0]....
.L_32:
        /*003c*/ 	.word	0x00000070


	//   ....[1]....
        /*0040*/ 	.word	0x00000120


	//----- nvinfo : EIATTR_CRS_STACK_SIZE
	.align		4
.L_33:
        /*0044*/ 	.byte	0x04, 0x1e
        /*0046*/ 	.short	(.L_35 - .L_34)
.L_34:
        /*0048*/ 	.word	0x00000000


	//----- nvinfo : EIATTR_CBANK_PARAM_SIZE
	.align		4
.L_35:
        /*004c*/ 	.byte	0x03, 0x19
        /*004e*/ 	.short	0x000c


	//----- nvinfo : EIATTR_PARAM_CBANK
	.align		4
        /*0050*/ 	.byte	0x04, 0x0a
        /*0052*/ 	.short	(.L_37 - .L_36)
	.align		4
.L_36:
        /*0054*/ 	.word	index@(.nv.constant0._Z10init_vetorPii)
        /*0058*/ 	.short	0x0380
        /*005a*/ 	.short	0x000c


	//----- nvinfo : EIATTR_SW_WAR
	.align		4
.L_37:
        /*005c*/ 	.byte	0x04, 0x36
        /*005e*/ 	.short	(.L_39 - .L_38)
.L_38:
        /*0060*/ 	.word	0x00000008
.L_39:


//--------------------- .nv.callgraph             --------------------------
	.section	.nv.callgraph,"",@"SHT_CUDA_CALLGRAPH"
	.align	4
	.sectionentsize	8
	.align		4
        /*0000*/ 	.word	0x00000000
	.align		4
        /*0004*/ 	.word	0xffffffff
	.align		4
        /*0008*/ 	.word	0x00000000
	.align		4
        /*000c*/ 	.word	0xfffffffe
	.align		4
        /*0010*/ 	.word	0x00000000
	.align		4
        /*0014*/ 	.word	0xfffffffd
	.align		4
        /*0018*/ 	.word	0x00000000
	.align		4
        /*001c*/ 	.word	0xfffffffc


//--------------------- .text._Z16incrementa_vetorPii --------------------------
	.section	.text._Z16incrementa_vetorPii,"ax",@progbits
	.align	128
        .global         _Z16incrementa_vetorPii
        .type           _Z16incrementa_vetorPii,@function
        .size           _Z16incrementa_vetorPii,(.L_x_4 - _Z16incrementa_vetorPii)
        .other          _Z16incrementa_vetorPii,@"STO_CUDA_ENTRY STV_DEFAULT"
_Z16incrementa_vetorPii:
.text._Z16incrementa_vetorPii:
[----:B------:R-:W-:Y:S01]  /*0000*/  LDC R1, c[0x0][0x37c] ;  /* 0x0000df00ff017b82 */ /* 0x000fe20000000800 */
[----:B------:R-:W0:Y:S07]  /*0010*/  S2R R0, SR_TID.X ;  /* 0x0000000000007919 */ /* 0x000e2e0000002100 */
[----:B------:R-:W0:Y:S01]  /*0020*/  S2UR UR4, SR_CTAID.X ;  /* 0x00000000000479c3 */ /* 0x000e220000002500 */
[----:B------:R-:W1:Y:S07]  /*0030*/  LDCU UR5, c[0x0][0x388] ;  /* 0x00007100ff0577ac */ /* 0x000e6e0008000800 */
[----:B------:R-:W0:Y:S02]  /*0040*/  LDC R7, c[0x0][0x360] ;  /* 0x0000d800ff077b82 */ /* 0x000e240000000800 */
[----:B0-----:R-:W-:-:S05]  /*0050*/  IMAD R0, R7, UR4, R0 ;  /* 0x0000000407007c24 */ /* 0x001fca000f8e0200 */
[----:B-1----:R-:W-:-:S13]  /*0060*/  ISETP.GE.AND P0, PT, R0, UR5, PT ;  /* 0x0000000500007c0c */ /* 0x002fda000bf06270 */
[----:B------:R-:W-:Y:S05]  /*0070*/  @P0 EXIT ;  /* 0x000000000000094d */ /* 0x000fea0003800000 */
[----:B------:R-:W0:Y:S01]  /*0080*/  LDC.64 R4, c[0x0][0x380] ;  /* 0x0000e000ff047b82 */ /* 0x000e220000000a00 */
[----:B------:R-:W1:Y:S01]  /*0090*/  LDCU UR4, c[0x0][0x370] ;  /* 0x00006e00ff0477ac */ /* 0x000e620008000800 */
[----:B------:R-:W2:Y:S01]  /*00a0*/  LDCU.64 UR6, c[0x0][0x358] ;  /* 0x00006b00ff0677ac */ /* 0x000ea20008000a00 */
[----:B-1----:R-:W-:-:S07]  /*00b0*/  IMAD R7, R7, UR4, RZ ;  /* 0x0000000407077c24 */ /* 0x002fce000f8e02ff */
.L_x_0:
[----:B0-----:R-:W-:-:S05]  /*00c0*/  IMAD.WIDE R2, R0, 0x4, R4 ;  /* 0x0000000400027825 */ /* 0x001fca00078e0204 */
[----:B--2---:R-:W2:Y:S02]  /*00d0*/  LDG.E R9, desc[UR6][R2.64] ;  /* 0x0000000602097981 */ /* 0x004ea4000c1e1900 */
[-C--:B--2---:R-:W-:Y:S02]  /*00e0*/  IADD3 R9, PT, PT, R9, R0.reuse, RZ ;  /* 0x0000000009097210 */ /* 0x084fe40007ffe0ff */
[----:B------:R-:W-:-:S03]  /*00f0*/  IADD3 R0, PT, PT, R7, R0, RZ ;  /* 0x0000000007007210 */ /* 0x000fc60007ffe0ff */
[----:B------:R1:W-:Y:S01]  /*0100*/  STG.E desc[UR6][R2.64], R9 ;  /* 0x0000000902007986 */ /* 0x0003e2000c101906 */
[----:B------:R-:W-:-:S13]  /*0110*/  ISETP.GE.AND P0, PT, R0, UR5, PT ;  /* 0x0000000500007c0c */ /* 0x000fda000bf06270 */
[----:B-1----:R-:W-:Y:S05]  /*0120*/  @!P0 BRA `(.L_x_0) ;  /* 0xfffffffc00e48947 */ /* 0x002fea000383ffff */
[----:B------:R-:W-:Y:S05]  /*0130*/  EXIT ;  /* 0x000000000000794d */ /* 0x000fea0003800000 */
.L_x_1:
[----:B------:R-:W-:-:S00]  /*0140*/  BRA `(.L_x_1) ;  /* 0xfffffffc00fc7947 */ /* 0x000fc0000383ffff */
[----:B------:R-:W-:-:S00]  /*0150*/  NOP ;  /* 0x0000000000007918 */ /* 0x000fc00000000000 */
        /* <DEDUP_REMOVED lines=10> */
.L_x_4:


//--------------------- .text._Z10init_vetorPii   --------------------------
	.section	.text._Z10init_vetorPii,"ax",@progbits
	.align	128
        .global         _Z10init_vetorPii
        .type           _Z10init_vetorPii,@function
        .size           _Z10init_vetorPii,(.L_x_5 - _Z10init_vetorPii)
        .other          _Z10init_vetorPii,@"STO_CUDA_ENTRY STV_DEFAULT"
_Z10init_vetorPii:
.text._Z10init_vetorPii:
        /* <DEDUP_REMOVED lines=10> */
[----:B------:R-:W-:Y:S01]  /*00a0*/  HFMA2 R9, -RZ, RZ, 0, 5.9604644775390625e-06 ;  /* 0x00000064ff097431 */ /* 0x000fe200000001ff */
[----:B------:R-:W2:Y:S01]  /*00b0*/  LDCU.64 UR6, c[0x0][0x358] ;  /* 0x00006b00ff0677ac */ /* 0x000ea20008000a00 */
[----:B-1----:R-:W-:-:S07]  /*00c0*/  IMAD R7, R7, UR4, RZ ;  /* 0x0000000407077c24 */ /* 0x002fce000f8e02ff */
.L_x_2:
[----:B0-----:R-:W-:Y:S01]  /*00d0*/  IMAD.WIDE R2, R0, 0x4, R4 ;  /* 0x0000000400027825 */ /* 0x001fe200078e0204 */
[----:B------:R-:W-:-:S04]  /*00e0*/  IADD3 R0, PT, PT, R7, R0, RZ ;  /* 0x0000000007007210 */ /* 0x000fc80007ffe0ff */
[----:B--2---:R1:W-:Y:S01]  /*00f0*/  STG.E desc[UR6][R2.64], R9 ;  /* 0x0000000902007986 */ /* 0x0043e2000c101906 */
[----:B------:R-:W-:-:S13]  /*0100*/  ISETP.GE.AND P0, PT, R0, UR5, PT ;  /* 0x0000000500007c0c */ /* 0x000fda000bf06270 */
[----:B-1----:R-:W-:Y:S05]  /*0110*/  @!P0 BRA `(.L_x_2) ;  /* 0xfffffffc00ec8947 */ /* 0x002fea000383ffff */
[----:B------:R-:W-:Y:S05]  /*0120*/  EXIT ;  /* 0x000000000000794d */ /* 0x000fea0003800000 */
.L_x_3:
        /* <DEDUP_REMOVED lines=13> */
.L_x_5:


//--------------------- .nv.shared.reserved.0     --------------------------
	.section	.nv.shared.reserved.0,"aw",@nobits
	.weak		__nv_reservedSMEM_offset_0_alias
	.size		__nv_reservedSMEM_offset_0_alias, 0, 64
	.other		__nv_reservedSMEM_offset_0_alias,@"STO_CUDA_RESERVED_SHARED STV_DEFAULT"
__nv_reservedSMEM_offset_0_alias:
	.zero		0
	.zero		64


//--------------------- .nv.constant0._Z16incrementa_vetorPii --------------------------
	.section	.nv.constant0._Z16incrementa_vetorPii,"a",@progbits
	.sectionflags	@""
	.align	4
.nv.constant0._Z16incrementa_vetorPii:
	.zero		908


//--------------------- .nv.constant0._Z10init_vetorPii --------------------------
	.section	.nv.constant0._Z10init_vetorPii,"a",@progbits
	.sectionflags	@""
	.align	4
.nv.constant0._Z10init_vetorPii:
	.zero		908


//--------------------- SYMBOLS --------------------------

	.type		.nv.reservedSmem.offset0,@object
	.size		.nv.reservedSmem.offset0,0x4
